//
// Generated by NVIDIA NVVM Compiler
//
// Compiler Build ID: CL-36424714
// Cuda compilation tools, release 13.0, V13.0.88
// Based on NVVM 20.0.0
//

.version 9.0
.target sm_100
.address_size 64

	// .globl	_Z14extractIndicesxPKxPiS1_i

.visible .entry _Z14extractIndicesxPKxPiS1_i(
	.param .u64 _Z14extractIndicesxPKxPiS1_i_param_0,
	.param .u64 .ptr .align 1 _Z14extractIndicesxPKxPiS1_i_param_1,
	.param .u64 .ptr .align 1 _Z14extractIndicesxPKxPiS1_i_param_2,
	.param .u64 .ptr .align 1 _Z14extractIndicesxPKxPiS1_i_param_3,
	.param .u32 _Z14extractIndicesxPKxPiS1_i_param_4
)
{
	.reg .pred 	%p<7>;
	.reg .b32 	%r<16>;
	.reg .b64 	%rd<19>;

	ld.param.u64 	%rd7, [_Z14extractIndicesxPKxPiS1_i_param_0];
	ld.param.u64 	%rd8, [_Z14extractIndicesxPKxPiS1_i_param_1];
	ld.param.u64 	%rd9, [_Z14extractIndicesxPKxPiS1_i_param_2];
	ld.param.u64 	%rd10, [_Z14extractIndicesxPKxPiS1_i_param_3];
	ld.param.u32 	%r8, [_Z14extractIndicesxPKxPiS1_i_param_4];
	mov.u32 	%r9, %ctaid.x;
	mov.u32 	%r1, %ntid.x;
	mov.u32 	%r10, %tid.x;
	mad.lo.s32 	%r15, %r9, %r1, %r10;
	setp.lt.s32 	%p1, %r8, 1;
	cvt.u64.u32 	%rd18, %r15;
	setp.le.s64 	%p2, %rd7, %rd18;
	or.pred  	%p3, %p1, %p2;
	@%p3 bra 	$L__BB0_3;
	mov.u32 	%r12, %nctaid.x;
	mul.lo.s32 	%r3, %r1, %r12;
	cvta.to.global.u64 	%rd2, %rd8;
	cvta.to.global.u64 	%rd3, %rd9;
	cvta.to.global.u64 	%rd4, %rd10;
	mov.b32 	%r14, 0;
$L__BB0_2:
	shl.b32 	%r13, %r15, 1;
	mul.wide.u32 	%rd11, %r13, 8;
	add.s64 	%rd12, %rd2, %rd11;
	ld.global.u64 	%rd13, [%rd12];
	shl.b64 	%rd14, %rd18, 2;
	add.s64 	%rd15, %rd3, %rd14;
	st.global.u32 	[%rd15], %rd13;
	ld.global.u64 	%rd16, [%rd12+8];
	add.s64 	%rd17, %rd4, %rd14;
	st.global.u32 	[%rd17], %rd16;
	add.s32 	%r15, %r15, %r3;
	add.s32 	%r14, %r14, 1;
	setp.lt.s32 	%p4, %r14, %r8;
	cvt.u64.u32 	%rd18, %r15;
	setp.gt.u64 	%p5, %rd7, %rd18;
	and.pred  	%p6, %p4, %p5;
	@%p6 bra 	$L__BB0_2;
$L__BB0_3:
	ret;

}


// ===== COMPILED SASS (sm_100) =====

	.target	sm_100

	.elftype	@"ET_EXEC"


//--------------------- .note.nv.tkinfo           --------------------------
	.section	.note.nv.tkinfo,"",@"SHT_NOTE"
	.sectionflags	@"SHF_NOTE_NV_TKINFO"
	.tkinfo
        /*0018*/ 	.word	0x00000002
        /*0030*/ 	.string	""
        /*0030*/ 	.string	"ptxas"
        /*0030*/ 	.string	"Cuda compilation tools, release 13.0, V13.0.88"
        /*0030*/ 	.string	"Build cuda_13.0.r13.0/compiler.36424714_0"
        /*0030*/ 	.string	"-arch sm_100 -m 64 "



//--------------------- .note.nv.cuinfo           --------------------------
	.section	.note.nv.cuinfo,"",@"SHT_NOTE"
	.sectionflags	@"SHF_NOTE_NV_CUINFO"
        /*0018*/ 	.short	0x0002
        /*001a*/ 	.short	0x0064
        /*001c*/ 	.short	0x0082
	.zero		2


//--------------------- .nv.info                  --------------------------
	.section	.nv.info,"",@"SHT_CUDA_INFO"
	.align	4


	//----- nvinfo : EIATTR_REGCOUNT
	.align		4
        /*0000*/ 	.byte	0x04, 0x2f
        /*0002*/ 	.short	(.L_1 - .L_0)
	.align		4
.L_0:
        /*0004*/ 	.word	index@(_Z14extractIndicesxPKxPiS1_i)
        /*0008*/ 	.word	0x00000016


	//----- nvinfo : EIATTR_FRAME_SIZE
	.align		4
.L_1:
        /*000c*/ 	.byte	0x04, 0x11
        /*000e*/ 	.short	(.L_3 - .L_2)
	.align		4
.L_2:
        /*0010*/ 	.word	index@(_Z14extractIndicesxPKxPiS1_i)
        /*0014*/ 	.word	0x00000000


	//----- nvinfo : EIATTR_MIN_STACK_SIZE
	.align		4
.L_3:
        /*0018*/ 	.byte	0x04, 0x12
        /*001a*/ 	.short	(.L_5 - .L_4)
	.align		4
.L_4:
        /*001c*/ 	.word	index@(_Z14extractIndicesxPKxPiS1_i)
        /*0020*/ 	.word	0x00000000
.L_5:


//--------------------- .nv.compat                --------------------------
	.section	.nv.compat,"",@"SHT_CUDA_COMPAT_INFO"
	.align	4
        /*0000*/ 	.byte	0x02, 0x09, 0x00, 0x00, 0x02, 0x02, 0x01, 0x00, 0x02, 0x05, 0x05, 0x00, 0x03, 0x07, 0x01, 0x01
        /*0010*/ 	.byte	0x02, 0x03, 0x00, 0x00, 0x02, 0x06, 0x01, 0x00, 0x04, 0x0b, 0x08, 0x00, 0x09, 0x00, 0x00, 0x00
        /*0020*/ 	.byte	0x00, 0x00, 0x00, 0x00


//--------------------- .nv.info._Z14extractIndicesxPKxPiS1_i --------------------------
	.section	.nv.info._Z14extractIndicesxPKxPiS1_i,"",@"SHT_CUDA_INFO"
	.sectionflags	@""
	.align	4


	//----- nvinfo : EIATTR_CUDA_API_VERSION
	.align		4
        /*0000*/ 	.byte	0x04, 0x37
        /*0002*/ 	.short	(.L_7 - .L_6)
.L_6:
        /*0004*/ 	.word	0x00000082


	//----- nvinfo : EIATTR_KPARAM_INFO
	.align		4
.L_7:
        /*0008*/ 	.byte	0x04, 0x17
        /*000a*/ 	.short	(.L_9 - .L_8)
.L_8:
        /*000c*/ 	.word	0x00000000
        /*0010*/ 	.short	0x0004
        /*0012*/ 	.short	0x0020
        /*0014*/ 	.byte	0x00, 0xf0, 0x11, 0x00


	//----- nvinfo : EIATTR_KPARAM_INFO
	.align		4
.L_9:
        /*0018*/ 	.byte	0x04, 0x17
        /*001a*/ 	.short	(.L_11 - .L_10)
.L_10:
        /*001c*/ 	.word	0x00000000
        /*0020*/ 	.short	0x0003
        /*0022*/ 	.short	0x0018
        /*0024*/ 	.byte	0x00, 0xf5, 0x21, 0x00


	//----- nvinfo : EIATTR_KPARAM_INFO
	.align		4
.L_11:
        /*0028*/ 	.byte	0x04, 0x17
        /*002a*/ 	.short	(.L_13 - .L_12)
.L_12:
        /*002c*/ 	.word	0x00000000
        /*0030*/ 	.short	0x0002
        /*0032*/ 	.short	0x0010
        /*0034*/ 	.byte	0x00, 0xf5, 0x21, 0x00


	//----- nvinfo : EIATTR_KPARAM_INFO
	.align		4
.L_13:
        /*0038*/ 	.byte	0x04, 0x17
        /*003a*/ 	.short	(.L_15 - .L_14)
.L_14:
        /*003c*/ 	.word	0x00000000
        /*0040*/ 	.short	0x0001
        /*0042*/ 	.short	0x0008
        /*0044*/ 	.byte	0x00, 0xf5, 0x21, 0x00


	//----- nvinfo : EIATTR_KPARAM_INFO
	.align		4
.L_15:
        /*0048*/ 	.byte	0x04, 0x17
        /*004a*/ 	.short	(.L_17 - .L_16)
.L_16:
        /*004c*/ 	.word	0x00000000
        /*0050*/ 	.short	0x0000
        /*0052*/ 	.short	0x0000
        /*0054*/ 	.byte	0x00, 0xf0, 0x21, 0x00


	//----- nvinfo : EIATTR_SPARSE_MMA_MASK
	.align		4
.L_17:
        /*0058*/ 	.byte	0x03, 0x50
        /*005a*/ 	.short	0x0000


	//----- nvinfo : EIATTR_MAXREG_COUNT
	.align		4
        /*005c*/ 	.byte	0x03, 0x1b
        /*005e*/ 	.short	0x00ff


	//----- nvinfo : EIATTR_MERCURY_ISA_VERSION
	.align		4
        /*0060*/ 	.byte	0x03, 0x5f
        /*0062*/ 	.short	0x0101


	//----- nvinfo : EIATTR_VRC_CTA_INIT_COUNT
	.align		4
        /*0064*/ 	.byte	0x02, 0x4a
	.zero		1
	.zero		1


	//----- nvinfo : EIATTR_EXIT_INSTR_OFFSETS
	.align		4
        /*0068*/ 	.byte	0x04, 0x1c
        /*006a*/ 	.short	(.L_19 - .L_18)


	//   ....[0]....
.L_18:
        /*006c*/ 	.word	0x000000a0


	//   ....[1]....
        /*0070*/ 	.word	0x00000260


	//----- nvinfo : EIATTR_CRS_STACK_SIZE
	.align		4
.L_19:
        /*0074*/ 	.byte	0x04, 0x1e
        /*0076*/ 	.short	(.L_21 - .L_20)
.L_20:
        /*0078*/ 	.word	0x00000000


	//----- nvinfo : EIATTR_CBANK_PARAM_SIZE
	.align		4
.L_21:
        /*007c*/ 	.byte	0x03, 0x19
        /*007e*/ 	.short	0x0024


	//----- nvinfo : EIATTR_PARAM_CBANK
	.align		4
        /*0080*/ 	.byte	0x04, 0x0a
        /*0082*/ 	.short	(.L_23 - .L_22)
	.align		4
.L_22:
        /*0084*/ 	.word	index@(.nv.constant0._Z14extractIndicesxPKxPiS1_i)
        /*0088*/ 	.short	0x0380
        /*008a*/ 	.short	0x0024


	//----- nvinfo : EIATTR_SW_WAR
	.align		4
.L_23:
        /*008c*/ 	.byte	0x04, 0x36
        /*008e*/ 	.short	(.L_25 - .L_24)
.L_24:
        /*0090*/ 	.word	0x00000008
.L_25:


//--------------------- .nv.callgraph             --------------------------
	.section	.nv.callgraph,"",@"SHT_CUDA_CALLGRAPH"
	.align	4
	.sectionentsize	8
	.align		4
        /*0000*/ 	.word	0x00000000
	.align		4
        /*0004*/ 	.word	0xffffffff
	.align		4
        /*0008*/ 	.word	0x00000000
	.align		4
        /*000c*/ 	.word	0xfffffffe
	.align		4
        /*0010*/ 	.word	0x00000000
	.align		4
        /*0014*/ 	.word	0xfffffffd
	.align		4
        /*0018*/ 	.word	0x00000000
	.align		4
        /*001c*/ 	.word	0xfffffffc


//--------------------- .text._Z14extractIndicesxPKxPiS1_i --------------------------
	.section	.text._Z14extractIndicesxPKxPiS1_i,"ax",@progbits
	.align	128
        .global         _Z14extractIndicesxPKxPiS1_i
        .type           _Z14extractIndicesxPKxPiS1_i,@function
        .size           _Z14extractIndicesxPKxPiS1_i,(.L_x_2 - _Z14extractIndicesxPKxPiS1_i)
        .other          _Z14extractIndicesxPKxPiS1_i,@"STO_CUDA_ENTRY STV_DEFAULT"
_Z14extractIndicesxPKxPiS1_i:
.text._Z14extractIndicesxPKxPiS1_i:
[----:B------:R-:W-:Y:S01]  /*0000*/  LDC R1, c[0x0][0x37c] ;  /* 0x0000df00ff017b82 */ /* 0x000fe20000000800 */
[----:B------:R-:W0:Y:S07]  /*0010*/  S2R R0, SR_TID.X ;  /* 0x0000000000007919 */ /* 0x000e2e0000002100 */
[----:B------:R-:W0:Y:S01]  /*0020*/  S2UR UR4, SR_CTAID.X ;  /* 0x00000000000479c3 */ /* 0x000e220000002500 */
[----:B------:R-:W1:Y:S07]  /*0030*/  LDCU.64 UR8, c[0x0][0x380] ;  /* 0x00007000ff0877ac */ /* 0x000e6e0008000a00 */
[----:B------:R-:W0:Y:S08]  /*0040*/  LDC R11, c[0x0][0x360] ;  /* 0x0000d800ff0b7b82 */ /* 0x000e300000000800 */
[----:B------:R-:W2:Y:S01]  /*0050*/  LDC R19, c[0x0][0x3a0] ;  /* 0x0000e800ff137b82 */ /* 0x000ea20000000800 */
[----:B0-----:R-:W-:-:S05]  /*0060*/  IMAD R0, R11, UR4, R0 ;  /* 0x000000040b007c24 */ /* 0x001fca000f8e0200 */
[----:B-1----:R-:W-:-:S04]  /*0070*/  ISETP.GE.U32.AND P0, PT, R0, UR8, PT ;  /* 0x0000000800007c0c */ /* 0x002fc8000bf06070 */
[----:B------:R-:W-:-:S04]  /*0080*/  ISETP.GE.AND.EX P0, PT, RZ, UR9, PT, P0 ;  /* 0x00000009ff007c0c */ /* 0x000fc8000bf06300 */
[----:B--2---:R-:W-:-:S13]  /*0090*/  ISETP.LT.OR P0, PT, R19, 0x1, P0 ;  /* 0x000000011300780c */ /* 0x004fda0000701670 */
[----:B------:R-:W-:Y:S05]  /*00a0*/  @P0 EXIT ;  /* 0x000000000000094d */ /* 0x000fea0003800000 */
[----:B------:R-:W0:Y:S01]  /*00b0*/  LDC.64 R2, c[0x0][0x388] ;  /* 0x0000e200ff027b82 */ /* 0x000e220000000a00 */
[----:B------:R-:W1:Y:S01]  /*00c0*/  LDCU UR4, c[0x0][0x370] ;  /* 0x00006e00ff0477ac */ /* 0x000e620008000800 */
[----:B------:R-:W-:Y:S02]  /*00d0*/  IMAD.MOV.U32 R12, RZ, RZ, R0 ;  /* 0x000000ffff0c7224 */ /* 0x000fe400078e0000 */
[----:B------:R-:W-:Y:S01]  /*00e0*/  IMAD.MOV.U32 R17, RZ, RZ, RZ ;  /* 0x000000ffff117224 */ /* 0x000fe200078e00ff */
[----:B------:R-:W2:Y:S01]  /*00f0*/  LDCU.64 UR6, c[0x0][0x358] ;  /* 0x00006b00ff0677ac */ /* 0x000ea20008000a00 */
[----:B------:R-:W-:Y:S01]  /*0100*/  IMAD.MOV.U32 R10, RZ, RZ, RZ ;  /* 0x000000ffff0a7224 */ /* 0x000fe200078e00ff */
[----:B------:R-:W3:Y:S01]  /*0110*/  LDCU.128 UR12, c[0x0][0x390] ;  /* 0x00007200ff0c77ac */ /* 0x000ee20008000c00 */
[----:B-1----:R-:W-:-:S07]  /*0120*/  IMAD R11, R11, UR4, RZ ;  /* 0x000000040b0b7c24 */ /* 0x002fce000f8e02ff */
.L_x_0:
[----:B------:R-:W-:-:S04]  /*0130*/  IMAD.SHL.U32 R5, R0, 0x2, RZ ;  /* 0x0000000200057824 */ /* 0x000fc800078e00ff */
[----:B0-----:R-:W-:-:S05]  /*0140*/  IMAD.WIDE.U32 R4, R5, 0x8, R2 ;  /* 0x0000000805047825 */ /* 0x001fca00078e0002 */
[----:B-12---:R-:W2:Y:S01]  /*0150*/  LDG.E R13, desc[UR6][R4.64] ;  /* 0x00000006040d7981 */ /* 0x006ea2000c1e1900 */
[C---:B------:R-:W-:Y:S01]  /*0160*/  IMAD.SHL.U32 R8, R12.reuse, 0x4, RZ ;  /* 0x000000040c087824 */ /* 0x040fe200078e00ff */
[----:B------:R-:W-:-:S04]  /*0170*/  SHF.L.U64.HI R9, R12, 0x2, R17 ;  /* 0x000000020c097819 */ /* 0x000fc80000010211 */
[----:B---3--:R-:W-:-:S04]  /*0180*/  IADD3 R6, P0, PT, R8, UR12, RZ ;  /* 0x0000000c08067c10 */ /* 0x008fc8000ff1e0ff */
[----:B------:R-:W-:-:S05]  /*0190*/  IADD3.X R7, PT, PT, R9, UR13, RZ, P0, !PT ;  /* 0x0000000d09077c10 */ /* 0x000fca00087fe4ff */
[----:B--2---:R1:W-:Y:S04]  /*01a0*/  STG.E desc[UR6][R6.64], R13 ;  /* 0x0000000d06007986 */ /* 0x0043e8000c101906 */
[----:B------:R-:W2:Y:S01]  /*01b0*/  LDG.E R15, desc[UR6][R4.64+0x8] ;  /* 0x00000806040f7981 */ /* 0x000ea2000c1e1900 */
[----:B------:R-:W-:Y:S01]  /*01c0*/  IADD3 R8, P0, PT, R8, UR14, RZ ;  /* 0x0000000e08087c10 */ /* 0x000fe2000ff1e0ff */
[----:B------:R-:W-:Y:S02]  /*01d0*/  IMAD.IADD R12, R11, 0x1, R0 ;  /* 0x000000010b0c7824 */ /* 0x000fe400078e0200 */
[----:B------:R-:W-:Y:S01]  /*01e0*/  VIADD R10, R10, 0x1 ;  /* 0x000000010a0a7836 */ /* 0x000fe20000000000 */
[----:B------:R-:W-:Y:S01]  /*01f0*/  IADD3.X R9, PT, PT, R9, UR15, RZ, P0, !PT ;  /* 0x0000000f09097c10 */ /* 0x000fe200087fe4ff */
[----:B------:R-:W-:Y:S01]  /*0200*/  IMAD.MOV.U32 R0, RZ, RZ, R12 ;  /* 0x000000ffff007224 */ /* 0x000fe200078e000c */
[----:B------:R-:W-:-:S02]  /*0210*/  ISETP.GE.U32.AND P0, PT, R12, UR8, PT ;  /* 0x000000080c007c0c */ /* 0x000fc4000bf06070 */
[----:B------:R-:W-:Y:S02]  /*0220*/  ISETP.LT.AND P1, PT, R10, R19, PT ;  /* 0x000000130a00720c */ /* 0x000fe40003f21270 */
[----:B------:R-:W-:Y:S01]  /*0230*/  ISETP.GE.U32.AND.EX P0, PT, RZ, UR9, PT, P0 ;  /* 0x00000009ff007c0c */ /* 0x000fe2000bf06100 */
[----:B--2---:R1:W-:-:S12]  /*0240*/  STG.E desc[UR6][R8.64], R15 ;  /* 0x0000000f08007986 */ /* 0x0043d8000c101906 */
[----:B------:R-:W-:Y:S05]  /*0250*/  @!P0 BRA P1, `(.L_x_0) ;  /* 0xfffffffc00b48947 */ /* 0x000fea000083ffff */
[----:B------:R-:W-:Y:S05]  /*0260*/  EXIT ;  /* 0x000000000000794d */ /* 0x000fea0003800000 */
.L_x_1:
[----:B------:R-:W-:-:S00]  /*0270*/  BRA `(.L_x_1) ;  /* 0xfffffffc00fc7947 */ /* 0x000fc0000383ffff */
[----:B------:R-:W-:-:S00]  /*0280*/  NOP ;  /* 0x0000000000007918 */ /* 0x000fc00000000000 */
[----:B------:R-:W-:-:S00]  /*0290*/  NOP ;  /* 0x0000000000007918 */ /* 0x000fc00000000000 */
[----:B------:R-:W-:-:S00]  /*02a0*/  NOP ;  /* 0x0000000000007918 */ /* 0x000fc00000000000 */
[----:B------:R-:W-:-:S00]  /*02b0*/  NOP ;  /* 0x0000000000007918 */ /* 0x000fc00000000000 */
[----:B------:R-:W-:-:S00]  /*02c0*/  NOP ;  /* 0x0000000000007918 */ /* 0x000fc00000000000 */
[----:B------:R-:W-:-:S00]  /*02d0*/  NOP ;  /* 0x0000000000007918 */ /* 0x000fc00000000000 */
[----:B------:R-:W-:-:S00]  /*02e0*/  NOP ;  /* 0x0000000000007918 */ /* 0x000fc00000000000 */
[----:B------:R-:W-:-:S00]  /*02f0*/  NOP ;  /* 0x0000000000007918 */ /* 0x000fc00000000000 */
.L_x_2:


//--------------------- .nv.shared.reserved.0     --------------------------
	.section	.nv.shared.reserved.0,"aw",@nobits
	.weak		__nv_reservedSMEM_offset_0_alias
	.size		__nv_reservedSMEM_offset_0_alias, 0, 64
	.other		__nv_reservedSMEM_offset_0_alias,@"STO_CUDA_RESERVED_SHARED STV_DEFAULT"
__nv_reservedSMEM_offset_0_alias:
	.zero		0
	.zero		64


//--------------------- .nv.constant0._Z14extractIndicesxPKxPiS1_i --------------------------
	.section	.nv.constant0._Z14extractIndicesxPKxPiS1_i,"a",@progbits
	.sectionflags	@""
	.align	4
.nv.constant0._Z14extractIndicesxPKxPiS1_i:
	.zero		932


//--------------------- SYMBOLS --------------------------

	.type		.nv.reservedSmem.offset0,@object
	.size		.nv.reservedSmem.offset0,0x4
